//
// Generated by NVIDIA NVVM Compiler
//
// Compiler Build ID: CL-36424714
// Cuda compilation tools, release 13.0, V13.0.88
// Based on NVVM 20.0.0
//

.version 9.0
.target sm_100
.address_size 64

	// .globl	_Z17TiledMatmulKernelPfS_S_jjj
// _ZZ17TiledMatmulKernelPfS_S_jjjE5TileA has been demoted
// _ZZ17TiledMatmulKernelPfS_S_jjjE5TileB has been demoted

.visible .entry _Z17TiledMatmulKernelPfS_S_jjj(
	.param .u64 .ptr .align 1 _Z17TiledMatmulKernelPfS_S_jjj_param_0,
	.param .u64 .ptr .align 1 _Z17TiledMatmulKernelPfS_S_jjj_param_1,
	.param .u64 .ptr .align 1 _Z17TiledMatmulKernelPfS_S_jjj_param_2,
	.param .u32 _Z17TiledMatmulKernelPfS_S_jjj_param_3,
	.param .u32 _Z17TiledMatmulKernelPfS_S_jjj_param_4,
	.param .u32 _Z17TiledMatmulKernelPfS_S_jjj_param_5
)
{
	.reg .pred 	%p<26>;
	.reg .b32 	%r<62>;
	.reg .b32 	%f<181>;
	.reg .b64 	%rd<21>;
	// demoted variable
	.shared .align 4 .b8 _ZZ17TiledMatmulKernelPfS_S_jjjE5TileA[1024];
	// demoted variable
	.shared .align 4 .b8 _ZZ17TiledMatmulKernelPfS_S_jjjE5TileB[1024];
	ld.param.u64 	%rd4, [_Z17TiledMatmulKernelPfS_S_jjj_param_0];
	ld.param.u64 	%rd5, [_Z17TiledMatmulKernelPfS_S_jjj_param_1];
	ld.param.u64 	%rd3, [_Z17TiledMatmulKernelPfS_S_jjj_param_2];
	ld.param.u32 	%r32, [_Z17TiledMatmulKernelPfS_S_jjj_param_3];
	ld.param.u32 	%r33, [_Z17TiledMatmulKernelPfS_S_jjj_param_4];
	ld.param.u32 	%r34, [_Z17TiledMatmulKernelPfS_S_jjj_param_5];
	cvta.to.global.u64 	%rd1, %rd5;
	cvta.to.global.u64 	%rd2, %rd4;
	mov.u32 	%r35, %ntid.y;
	mov.u32 	%r36, %ctaid.y;
	mov.u32 	%r1, %tid.y;
	mad.lo.s32 	%r2, %r35, %r36, %r1;
	mov.u32 	%r37, %ntid.x;
	mov.u32 	%r38, %ctaid.x;
	mov.u32 	%r3, %tid.x;
	mad.lo.s32 	%r4, %r37, %r38, %r3;
	add.s32 	%r5, %r33, 15;
	shr.u32 	%r6, %r5, 4;
	setp.lt.u32 	%p1, %r5, 16;
	mov.f32 	%f180, 0f00000000;
	@%p1 bra 	$L__BB0_19;
	mad.lo.s32 	%r7, %r33, %r2, %r3;
	shl.b32 	%r40, %r1, 6;
	mov.u32 	%r41, _ZZ17TiledMatmulKernelPfS_S_jjjE5TileA;
	add.s32 	%r8, %r41, %r40;
	shl.b32 	%r42, %r3, 2;
	add.s32 	%r9, %r8, %r42;
	mov.u32 	%r43, _ZZ17TiledMatmulKernelPfS_S_jjjE5TileB;
	add.s32 	%r11, %r43, %r42;
	add.s32 	%r10, %r11, %r40;
	setp.eq.s32 	%p2, %r6, 1;
	mov.f32 	%f180, 0f00000000;
	mov.b32 	%r61, 0;
	@%p2 bra 	$L__BB0_13;
	and.b32  	%r45, %r6, 268435454;
	neg.s32 	%r60, %r45;
	add.s32 	%r46, %r1, 16;
	mad.lo.s32 	%r57, %r34, %r46, %r4;
	shl.b32 	%r14, %r34, 5;
	mad.lo.s32 	%r55, %r1, %r34, %r4;
	mov.f32 	%f180, 0f00000000;
	mov.u32 	%r56, %r1;
	mov.u32 	%r58, %r3;
	mov.u32 	%r59, %r7;
$L__BB0_3:
	setp.ge.u32 	%p3, %r2, %r32;
	setp.ge.u32 	%p4, %r58, %r33;
	mov.f32 	%f172, 0f00000000;
	or.pred  	%p5, %p3, %p4;
	@%p5 bra 	$L__BB0_5;
	mul.wide.u32 	%rd6, %r59, 4;
	add.s64 	%rd7, %rd2, %rd6;
	ld.global.f32 	%f172, [%rd7];
$L__BB0_5:
	setp.ge.u32 	%p6, %r4, %r34;
	st.shared.f32 	[%r9], %f172;
	setp.ge.u32 	%p7, %r56, %r33;
	mov.f32 	%f173, 0f00000000;
	or.pred  	%p8, %p6, %p7;
	@%p8 bra 	$L__BB0_7;
	mul.wide.u32 	%rd8, %r55, 4;
	add.s64 	%rd9, %rd1, %rd8;
	ld.global.f32 	%f173, [%rd9];
$L__BB0_7:
	st.shared.f32 	[%r10], %f173;
	bar.sync 	0;
	ld.shared.f32 	%f27, [%r8];
	ld.shared.f32 	%f28, [%r11];
	fma.rn.f32 	%f29, %f27, %f28, %f180;
	ld.shared.f32 	%f30, [%r8+4];
	ld.shared.f32 	%f31, [%r11+64];
	fma.rn.f32 	%f32, %f30, %f31, %f29;
	ld.shared.f32 	%f33, [%r8+8];
	ld.shared.f32 	%f34, [%r11+128];
	fma.rn.f32 	%f35, %f33, %f34, %f32;
	ld.shared.f32 	%f36, [%r8+12];
	ld.shared.f32 	%f37, [%r11+192];
	fma.rn.f32 	%f38, %f36, %f37, %f35;
	ld.shared.f32 	%f39, [%r8+16];
	ld.shared.f32 	%f40, [%r11+256];
	fma.rn.f32 	%f41, %f39, %f40, %f38;
	ld.shared.f32 	%f42, [%r8+20];
	ld.shared.f32 	%f43, [%r11+320];
	fma.rn.f32 	%f44, %f42, %f43, %f41;
	ld.shared.f32 	%f45, [%r8+24];
	ld.shared.f32 	%f46, [%r11+384];
	fma.rn.f32 	%f47, %f45, %f46, %f44;
	ld.shared.f32 	%f48, [%r8+28];
	ld.shared.f32 	%f49, [%r11+448];
	fma.rn.f32 	%f50, %f48, %f49, %f47;
	ld.shared.f32 	%f51, [%r8+32];
	ld.shared.f32 	%f52, [%r11+512];
	fma.rn.f32 	%f53, %f51, %f52, %f50;
	ld.shared.f32 	%f54, [%r8+36];
	ld.shared.f32 	%f55, [%r11+576];
	fma.rn.f32 	%f56, %f54, %f55, %f53;
	ld.shared.f32 	%f57, [%r8+40];
	ld.shared.f32 	%f58, [%r11+640];
	fma.rn.f32 	%f59, %f57, %f58, %f56;
	ld.shared.f32 	%f60, [%r8+44];
	ld.shared.f32 	%f61, [%r11+704];
	fma.rn.f32 	%f62, %f60, %f61, %f59;
	ld.shared.f32 	%f63, [%r8+48];
	ld.shared.f32 	%f64, [%r11+768];
	fma.rn.f32 	%f65, %f63, %f64, %f62;
	ld.shared.f32 	%f66, [%r8+52];
	ld.shared.f32 	%f67, [%r11+832];
	fma.rn.f32 	%f68, %f66, %f67, %f65;
	ld.shared.f32 	%f69, [%r8+56];
	ld.shared.f32 	%f70, [%r11+896];
	fma.rn.f32 	%f71, %f69, %f70, %f68;
	ld.shared.f32 	%f72, [%r8+60];
	ld.shared.f32 	%f73, [%r11+960];
	fma.rn.f32 	%f6, %f72, %f73, %f71;
	bar.sync 	0;
	add.s32 	%r47, %r58, 16;
	setp.ge.u32 	%p10, %r47, %r33;
	mov.f32 	%f174, 0f00000000;
	or.pred  	%p11, %p3, %p10;
	@%p11 bra 	$L__BB0_9;
	add.s32 	%r48, %r59, 16;
	mul.wide.u32 	%rd10, %r48, 4;
	add.s64 	%rd11, %rd2, %rd10;
	ld.global.f32 	%f174, [%rd11];
$L__BB0_9:
	st.shared.f32 	[%r9], %f174;
	add.s32 	%r49, %r56, 16;
	setp.ge.u32 	%p13, %r49, %r33;
	mov.f32 	%f175, 0f00000000;
	or.pred  	%p14, %p6, %p13;
	@%p14 bra 	$L__BB0_11;
	mul.wide.u32 	%rd12, %r57, 4;
	add.s64 	%rd13, %rd1, %rd12;
	ld.global.f32 	%f175, [%rd13];
$L__BB0_11:
	st.shared.f32 	[%r10], %f175;
	bar.sync 	0;
	ld.shared.f32 	%f75, [%r8];
	ld.shared.f32 	%f76, [%r11];
	fma.rn.f32 	%f77, %f75, %f76, %f6;
	ld.shared.f32 	%f78, [%r8+4];
	ld.shared.f32 	%f79, [%r11+64];
	fma.rn.f32 	%f80, %f78, %f79, %f77;
	ld.shared.f32 	%f81, [%r8+8];
	ld.shared.f32 	%f82, [%r11+128];
	fma.rn.f32 	%f83, %f81, %f82, %f80;
	ld.shared.f32 	%f84, [%r8+12];
	ld.shared.f32 	%f85, [%r11+192];
	fma.rn.f32 	%f86, %f84, %f85, %f83;
	ld.shared.f32 	%f87, [%r8+16];
	ld.shared.f32 	%f88, [%r11+256];
	fma.rn.f32 	%f89, %f87, %f88, %f86;
	ld.shared.f32 	%f90, [%r8+20];
	ld.shared.f32 	%f91, [%r11+320];
	fma.rn.f32 	%f92, %f90, %f91, %f89;
	ld.shared.f32 	%f93, [%r8+24];
	ld.shared.f32 	%f94, [%r11+384];
	fma.rn.f32 	%f95, %f93, %f94, %f92;
	ld.shared.f32 	%f96, [%r8+28];
	ld.shared.f32 	%f97, [%r11+448];
	fma.rn.f32 	%f98, %f96, %f97, %f95;
	ld.shared.f32 	%f99, [%r8+32];
	ld.shared.f32 	%f100, [%r11+512];
	fma.rn.f32 	%f101, %f99, %f100, %f98;
	ld.shared.f32 	%f102, [%r8+36];
	ld.shared.f32 	%f103, [%r11+576];
	fma.rn.f32 	%f104, %f102, %f103, %f101;
	ld.shared.f32 	%f105, [%r8+40];
	ld.shared.f32 	%f106, [%r11+640];
	fma.rn.f32 	%f107, %f105, %f106, %f104;
	ld.shared.f32 	%f108, [%r8+44];
	ld.shared.f32 	%f109, [%r11+704];
	fma.rn.f32 	%f110, %f108, %f109, %f107;
	ld.shared.f32 	%f111, [%r8+48];
	ld.shared.f32 	%f112, [%r11+768];
	fma.rn.f32 	%f113, %f111, %f112, %f110;
	ld.shared.f32 	%f114, [%r8+52];
	ld.shared.f32 	%f115, [%r11+832];
	fma.rn.f32 	%f116, %f114, %f115, %f113;
	ld.shared.f32 	%f117, [%r8+56];
	ld.shared.f32 	%f118, [%r11+896];
	fma.rn.f32 	%f119, %f117, %f118, %f116;
	ld.shared.f32 	%f120, [%r8+60];
	ld.shared.f32 	%f121, [%r11+960];
	fma.rn.f32 	%f180, %f120, %f121, %f119;
	bar.sync 	0;
	add.s32 	%r60, %r60, 2;
	add.s32 	%r59, %r59, 32;
	add.s32 	%r58, %r58, 32;
	add.s32 	%r57, %r57, %r14;
	add.s32 	%r56, %r56, 32;
	add.s32 	%r55, %r55, %r14;
	setp.ne.s32 	%p15, %r60, 0;
	@%p15 bra 	$L__BB0_3;
	shl.b32 	%r50, %r6, 4;
	and.b32  	%r61, %r50, -32;
$L__BB0_13:
	and.b32  	%r51, %r5, 16;
	setp.eq.s32 	%p16, %r51, 0;
	@%p16 bra 	$L__BB0_19;
	setp.ge.u32 	%p17, %r2, %r32;
	add.s32 	%r30, %r7, %r61;
	add.s32 	%r31, %r61, %r1;
	add.s32 	%r52, %r61, %r3;
	setp.ge.u32 	%p18, %r52, %r33;
	mov.f32 	%f178, 0f00000000;
	or.pred  	%p19, %p17, %p18;
	@%p19 bra 	$L__BB0_16;
	mul.wide.u32 	%rd14, %r30, 4;
	add.s64 	%rd15, %rd2, %rd14;
	ld.global.f32 	%f178, [%rd15];
$L__BB0_16:
	setp.ge.u32 	%p20, %r4, %r34;
	st.shared.f32 	[%r9], %f178;
	setp.ge.u32 	%p21, %r31, %r33;
	mov.f32 	%f179, 0f00000000;
	or.pred  	%p22, %p20, %p21;
	@%p22 bra 	$L__BB0_18;
	mad.lo.s32 	%r53, %r31, %r34, %r4;
	mul.wide.u32 	%rd16, %r53, 4;
	add.s64 	%rd17, %rd1, %rd16;
	ld.global.f32 	%f179, [%rd17];
$L__BB0_18:
	st.shared.f32 	[%r10], %f179;
	bar.sync 	0;
	ld.shared.f32 	%f124, [%r8];
	ld.shared.f32 	%f125, [%r11];
	fma.rn.f32 	%f126, %f124, %f125, %f180;
	ld.shared.f32 	%f127, [%r8+4];
	ld.shared.f32 	%f128, [%r11+64];
	fma.rn.f32 	%f129, %f127, %f128, %f126;
	ld.shared.f32 	%f130, [%r8+8];
	ld.shared.f32 	%f131, [%r11+128];
	fma.rn.f32 	%f132, %f130, %f131, %f129;
	ld.shared.f32 	%f133, [%r8+12];
	ld.shared.f32 	%f134, [%r11+192];
	fma.rn.f32 	%f135, %f133, %f134, %f132;
	ld.shared.f32 	%f136, [%r8+16];
	ld.shared.f32 	%f137, [%r11+256];
	fma.rn.f32 	%f138, %f136, %f137, %f135;
	ld.shared.f32 	%f139, [%r8+20];
	ld.shared.f32 	%f140, [%r11+320];
	fma.rn.f32 	%f141, %f139, %f140, %f138;
	ld.shared.f32 	%f142, [%r8+24];
	ld.shared.f32 	%f143, [%r11+384];
	fma.rn.f32 	%f144, %f142, %f143, %f141;
	ld.shared.f32 	%f145, [%r8+28];
	ld.shared.f32 	%f146, [%r11+448];
	fma.rn.f32 	%f147, %f145, %f146, %f144;
	ld.shared.f32 	%f148, [%r8+32];
	ld.shared.f32 	%f149, [%r11+512];
	fma.rn.f32 	%f150, %f148, %f149, %f147;
	ld.shared.f32 	%f151, [%r8+36];
	ld.shared.f32 	%f152, [%r11+576];
	fma.rn.f32 	%f153, %f151, %f152, %f150;
	ld.shared.f32 	%f154, [%r8+40];
	ld.shared.f32 	%f155, [%r11+640];
	fma.rn.f32 	%f156, %f154, %f155, %f153;
	ld.shared.f32 	%f157, [%r8+44];
	ld.shared.f32 	%f158, [%r11+704];
	fma.rn.f32 	%f159, %f157, %f158, %f156;
	ld.shared.f32 	%f160, [%r8+48];
	ld.shared.f32 	%f161, [%r11+768];
	fma.rn.f32 	%f162, %f160, %f161, %f159;
	ld.shared.f32 	%f163, [%r8+52];
	ld.shared.f32 	%f164, [%r11+832];
	fma.rn.f32 	%f165, %f163, %f164, %f162;
	ld.shared.f32 	%f166, [%r8+56];
	ld.shared.f32 	%f167, [%r11+896];
	fma.rn.f32 	%f168, %f166, %f167, %f165;
	ld.shared.f32 	%f169, [%r8+60];
	ld.shared.f32 	%f170, [%r11+960];
	fma.rn.f32 	%f180, %f169, %f170, %f168;
	bar.sync 	0;
$L__BB0_19:
	setp.ge.u32 	%p23, %r2, %r32;
	setp.ge.u32 	%p24, %r4, %r34;
	or.pred  	%p25, %p23, %p24;
	@%p25 bra 	$L__BB0_21;
	mad.lo.s32 	%r54, %r34, %r2, %r4;
	cvta.to.global.u64 	%rd18, %rd3;
	mul.wide.u32 	%rd19, %r54, 4;
	add.s64 	%rd20, %rd18, %rd19;
	st.global.f32 	[%rd20], %f180;
$L__BB0_21:
	ret;

}


// ===== COMPILED SASS (sm_100) =====

	.target	sm_100

	.elftype	@"ET_EXEC"


//--------------------- .note.nv.tkinfo           --------------------------
	.section	.note.nv.tkinfo,"",@"SHT_NOTE"
	.sectionflags	@"SHF_NOTE_NV_TKINFO"
	.tkinfo
        /*0018*/ 	.word	0x00000002
        /*0030*/ 	.string	""
        /*0030*/ 	.string	"ptxas"
        /*0030*/ 	.string	"Cuda compilation tools, release 13.0, V13.0.88"
        /*0030*/ 	.string	"Build cuda_13.0.r13.0/compiler.36424714_0"
        /*0030*/ 	.string	"-arch sm_100 -m 64 "



//--------------------- .note.nv.cuinfo           --------------------------
	.section	.note.nv.cuinfo,"",@"SHT_NOTE"
	.sectionflags	@"SHF_NOTE_NV_CUINFO"
        /*0018*/ 	.short	0x0002
        /*001a*/ 	.short	0x0064
        /*001c*/ 	.short	0x0082
	.zero		2


//--------------------- .nv.info                  --------------------------
	.section	.nv.info,"",@"SHT_CUDA_INFO"
	.align	4


	//----- nvinfo : EIATTR_REGCOUNT
	.align		4
        /*0000*/ 	.byte	0x04, 0x2f
        /*0002*/ 	.short	(.L_1 - .L_0)
	.align		4
.L_0:
        /*0004*/ 	.word	index@(_Z17TiledMatmulKernelPfS_S_jjj)
        /*0008*/ 	.word	0x00000020


	//----- nvinfo : EIATTR_FRAME_SIZE
	.align		4
.L_1:
        /*000c*/ 	.byte	0x04, 0x11
        /*000e*/ 	.short	(.L_3 - .L_2)
	.align		4
.L_2:
        /*0010*/ 	.word	index@(_Z17TiledMatmulKernelPfS_S_jjj)
        /*0014*/ 	.word	0x00000000


	//----- nvinfo : EIATTR_MIN_STACK_SIZE
	.align		4
.L_3:
        /*0018*/ 	.byte	0x04, 0x12
        /*001a*/ 	.short	(.L_5 - .L_4)
	.align		4
.L_4:
        /*001c*/ 	.word	index@(_Z17TiledMatmulKernelPfS_S_jjj)
        /*0020*/ 	.word	0x00000000
.L_5:


//--------------------- .nv.compat                --------------------------
	.section	.nv.compat,"",@"SHT_CUDA_COMPAT_INFO"
	.align	4
        /*0000*/ 	.byte	0x02, 0x09, 0x00, 0x00, 0x02, 0x02, 0x01, 0x00, 0x02, 0x05, 0x05, 0x00, 0x03, 0x07, 0x01, 0x01
        /*0010*/ 	.byte	0x02, 0x03, 0x00, 0x00, 0x02, 0x06, 0x01, 0x00, 0x04, 0x0b, 0x08, 0x00, 0x09, 0x00, 0x00, 0x00
        /*0020*/ 	.byte	0x00, 0x00, 0x00, 0x00


//--------------------- .nv.info._Z17TiledMatmulKernelPfS_S_jjj --------------------------
	.section	.nv.info._Z17TiledMatmulKernelPfS_S_jjj,"",@"SHT_CUDA_INFO"
	.sectionflags	@""
	.align	4


	//----- nvinfo : EIATTR_CUDA_API_VERSION
	.align		4
        /*0000*/ 	.byte	0x04, 0x37
        /*0002*/ 	.short	(.L_7 - .L_6)
.L_6:
        /*0004*/ 	.word	0x00000082


	//----- nvinfo : EIATTR_KPARAM_INFO
	.align		4
.L_7:
        /*0008*/ 	.byte	0x04, 0x17
        /*000a*/ 	.short	(.L_9 - .L_8)
.L_8:
        /*000c*/ 	.word	0x00000000
        /*0010*/ 	.short	0x0005
        /*0012*/ 	.short	0x0020
        /*0014*/ 	.byte	0x00, 0xf0, 0x11, 0x00


	//----- nvinfo : EIATTR_KPARAM_INFO
	.align		4
.L_9:
        /*0018*/ 	.byte	0x04, 0x17
        /*001a*/ 	.short	(.L_11 - .L_10)
.L_10:
        /*001c*/ 	.word	0x00000000
        /*0020*/ 	.short	0x0004
        /*0022*/ 	.short	0x001c
        /*0024*/ 	.byte	0x00, 0xf0, 0x11, 0x00


	//----- nvinfo : EIATTR_KPARAM_INFO
	.align		4
.L_11:
        /*0028*/ 	.byte	0x04, 0x17
        /*002a*/ 	.short	(.L_13 - .L_12)
.L_12:
        /*002c*/ 	.word	0x00000000
        /*0030*/ 	.short	0x0003
        /*0032*/ 	.short	0x0018
        /*0034*/ 	.byte	0x00, 0xf0, 0x11, 0x00


	//----- nvinfo : EIATTR_KPARAM_INFO
	.align		4
.L_13:
        /*0038*/ 	.byte	0x04, 0x17
        /*003a*/ 	.short	(.L_15 - .L_14)
.L_14:
        /*003c*/ 	.word	0x00000000
        /*0040*/ 	.short	0x0002
        /*0042*/ 	.short	0x0010
        /*0044*/ 	.byte	0x00, 0xf5, 0x21, 0x00


	//----- nvinfo : EIATTR_KPARAM_INFO
	.align		4
.L_15:
        /*0048*/ 	.byte	0x04, 0x17
        /*004a*/ 	.short	(.L_17 - .L_16)
.L_16:
        /*004c*/ 	.word	0x00000000
        /*0050*/ 	.short	0x0001
        /*0052*/ 	.short	0x0008
        /*0054*/ 	.byte	0x00, 0xf5, 0x21, 0x00


	//----- nvinfo : EIATTR_KPARAM_INFO
	.align		4
.L_17:
        /*0058*/ 	.byte	0x04, 0x17
        /*005a*/ 	.short	(.L_19 - .L_18)
.L_18:
        /*005c*/ 	.word	0x00000000
        /*0060*/ 	.short	0x0000
        /*0062*/ 	.short	0x0000
        /*0064*/ 	.byte	0x00, 0xf5, 0x21, 0x00


	//----- nvinfo : EIATTR_SPARSE_MMA_MASK
	.align		4
.L_19:
        /*0068*/ 	.byte	0x03, 0x50
        /*006a*/ 	.short	0x0000


	//----- nvinfo : EIATTR_MAXREG_COUNT
	.align		4
        /*006c*/ 	.byte	0x03, 0x1b
        /*006e*/ 	.short	0x00ff


	//----- nvinfo : EIATTR_NUM_BARRIERS
	.align		4
        /*0070*/ 	.byte	0x02, 0x4c
        /*0072*/ 	.byte	0x01
	.zero		1


	//----- nvinfo : EIATTR_MERCURY_ISA_VERSION
	.align		4
        /*0074*/ 	.byte	0x03, 0x5f
        /*0076*/ 	.short	0x0101


	//----- nvinfo : EIATTR_VRC_CTA_INIT_COUNT
	.align		4
        /*0078*/ 	.byte	0x02, 0x4a
	.zero		1
	.zero		1


	//----- nvinfo : EIATTR_EXIT_INSTR_OFFSETS
	.align		4
        /*007c*/ 	.byte	0x04, 0x1c
        /*007e*/ 	.short	(.L_21 - .L_20)


	//   ....[0]....
.L_20:
        /*0080*/ 	.word	0x00000de0


	//   ....[1]....
        /*0084*/ 	.word	0x00000e30


	//----- nvinfo : EIATTR_CBANK_PARAM_SIZE
	.align		4
.L_21:
        /*0088*/ 	.byte	0x03, 0x19
        /*008a*/ 	.short	0x0024


	//----- nvinfo : EIATTR_PARAM_CBANK
	.align		4
        /*008c*/ 	.byte	0x04, 0x0a
        /*008e*/ 	.short	(.L_23 - .L_22)
	.align		4
.L_22:
        /*0090*/ 	.word	index@(.nv.constant0._Z17TiledMatmulKernelPfS_S_jjj)
        /*0094*/ 	.short	0x0380
        /*0096*/ 	.short	0x0024


	//----- nvinfo : EIATTR_SW_WAR
	.align		4
.L_23:
        /*0098*/ 	.byte	0x04, 0x36
        /*009a*/ 	.short	(.L_25 - .L_24)
.L_24:
        /*009c*/ 	.word	0x00000008
.L_25:


//--------------------- .nv.callgraph             --------------------------
	.section	.nv.callgraph,"",@"SHT_CUDA_CALLGRAPH"
	.align	4
	.sectionentsize	8
	.align		4
        /*0000*/ 	.word	0x00000000
	.align		4
        /*0004*/ 	.word	0xffffffff
	.align		4
        /*0008*/ 	.word	0x00000000
	.align		4
        /*000c*/ 	.word	0xfffffffe
	.align		4
        /*0010*/ 	.word	0x00000000
	.align		4
        /*0014*/ 	.word	0xfffffffd
	.align		4
        /*0018*/ 	.word	0x00000000
	.align		4
        /*001c*/ 	.word	0xfffffffc


//--------------------- .text._Z17TiledMatmulKernelPfS_S_jjj --------------------------
	.section	.text._Z17TiledMatmulKernelPfS_S_jjj,"ax",@progbits
	.align	128
        .global         _Z17TiledMatmulKernelPfS_S_jjj
        .type           _Z17TiledMatmulKernelPfS_S_jjj,@function
        .size           _Z17TiledMatmulKernelPfS_S_jjj,(.L_x_4 - _Z17TiledMatmulKernelPfS_S_jjj)
        .other          _Z17TiledMatmulKernelPfS_S_jjj,@"STO_CUDA_ENTRY STV_DEFAULT"
_Z17TiledMatmulKernelPfS_S_jjj:
.text._Z17TiledMatmulKernelPfS_S_jjj:
[----:B------:R-:W-:Y:S01]  /*0000*/  LDC R1, c[0x0][0x37c] ;  /* 0x0000df00ff017b82 */ /* 0x000fe20000000800 */
[----:B------:R-:W0:Y:S01]  /*0010*/  S2R R3, SR_CTAID.Y ;  /* 0x0000000000037919 */ /* 0x000e220000002600 */
[----:B------:R-:W1:Y:S01]  /*0020*/  LDCU UR8, c[0x0][0x39c] ;  /* 0x00007380ff0877ac */ /* 0x000e620008000800 */
[----:B------:R-:W-:Y:S01]  /*0030*/  HFMA2 R25, -RZ, RZ, 0, 0 ;  /* 0x00000000ff197431 */ /* 0x000fe200000001ff */
[----:B------:R-:W0:Y:S01]  /*0040*/  S2R R14, SR_TID.Y ;  /* 0x00000000000e7919 */ /* 0x000e220000002200 */
[----:B------:R-:W0:Y:S01]  /*0050*/  LDCU UR4, c[0x0][0x364] ;  /* 0x00006c80ff0477ac */ /* 0x000e220008000800 */
[----:B------:R-:W2:Y:S01]  /*0060*/  S2R R2, SR_CTAID.X ;  /* 0x0000000000027919 */ /* 0x000ea20000002500 */
[----:B------:R-:W2:Y:S01]  /*0070*/  LDCU UR5, c[0x0][0x360] ;  /* 0x00006c00ff0577ac */ /* 0x000ea20008000800 */
[----:B------:R-:W2:Y:S01]  /*0080*/  S2R R13, SR_TID.X ;  /* 0x00000000000d7919 */ /* 0x000ea20000002100 */
[----:B------:R-:W3:Y:S01]  /*0090*/  LDCU.64 UR10, c[0x0][0x358] ;  /* 0x00006b00ff0a77ac */ /* 0x000ee20008000a00 */
[----:B-1----:R-:W-:-:S04]  /*00a0*/  UIADD3 UR9, UPT, UPT, UR8, 0xf, URZ ;  /* 0x0000000f08097890 */ /* 0x002fc8000fffe0ff */
[----:B------:R-:W-:Y:S01]  /*00b0*/  UISETP.GE.U32.AND UP0, UPT, UR9, 0x10, UPT ;  /* 0x000000100900788c */ /* 0x000fe2000bf06070 */
[----:B0-----:R-:W-:Y:S02]  /*00c0*/  IMAD R0, R3, UR4, R14 ;  /* 0x0000000403007c24 */ /* 0x001fe4000f8e020e */
[----:B--2---:R-:W-:-:S06]  /*00d0*/  IMAD R3, R2, UR5, R13 ;  /* 0x0000000502037c24 */ /* 0x004fcc000f8e020d */
[----:B---3--:R-:W-:Y:S05]  /*00e0*/  BRA.U !UP0, `(.L_x_0) ;  /* 0x0000000d082c7547 */ /* 0x008fea000b800000 */
[----:B------:R-:W0:Y:S01]  /*00f0*/  S2UR UR7, SR_CgaCtaId ;  /* 0x00000000000779c3 */ /* 0x000e220000008800 */
[----:B------:R-:W-:Y:S01]  /*0100*/  UMOV UR4, 0x400 ;  /* 0x0000040000047882 */ /* 0x000fe20000000000 */
[----:B------:R-:W-:Y:S01]  /*0110*/  USHF.R.U32.HI UR5, URZ, 0x4, UR9 ;  /* 0x00000004ff057899 */ /* 0x000fe20008011609 */
[----:B------:R-:W-:Y:S01]  /*0120*/  IMAD R23, R0, UR8, R13 ;  /* 0x0000000800177c24 */ /* 0x000fe2000f8e020d */
[----:B------:R-:W-:Y:S01]  /*0130*/  UIADD3 UR6, UPT, UPT, UR4, 0x400, URZ ;  /* 0x0000040004067890 */ /* 0x000fe2000fffe0ff */
[----:B------:R-:W-:Y:S01]  /*0140*/  MOV R25, RZ ;  /* 0x000000ff00197202 */ /* 0x000fe20000000f00 */
[----:B------:R-:W-:Y:S02]  /*0150*/  UISETP.NE.AND UP0, UPT, UR5, 0x1, UPT ;  /* 0x000000010500788c */ /* 0x000fe4000bf05270 */
[----:B0-----:R-:W-:Y:S02]  /*0160*/  ULEA UR4, UR7, UR4, 0x18 ;  /* 0x0000000407047291 */ /* 0x001fe4000f8ec0ff */
[----:B------:R-:W-:-:S04]  /*0170*/  ULEA UR6, UR7, UR6, 0x18 ;  /* 0x0000000607067291 */ /* 0x000fc8000f8ec0ff */
[C---:B------:R-:W-:Y:S01]  /*0180*/  LEA R2, R14.reuse, UR4, 0x6 ;  /* 0x000000040e027c11 */ /* 0x040fe2000f8e30ff */
[----:B------:R-:W-:Y:S01]  /*0190*/  UMOV UR4, URZ ;  /* 0x000000ff00047c82 */ /* 0x000fe20008000000 */
[C---:B------:R-:W-:Y:S02]  /*01a0*/  LEA R16, R13.reuse, UR6, 0x2 ;  /* 0x000000060d107c11 */ /* 0x040fe4000f8e10ff */
[----:B------:R-:W-:Y:S02]  /*01b0*/  LEA R22, R13, R2, 0x2 ;  /* 0x000000020d167211 */ /* 0x000fe400078e10ff */
[----:B------:R-:W-:Y:S01]  /*01c0*/  LEA R20, R14, R16, 0x6 ;  /* 0x000000100e147211 */ /* 0x000fe200078e30ff */
[----:B------:R-:W-:Y:S06]  /*01d0*/  BRA.U !UP0, `(.L_x_1) ;  /* 0x0000000908007547 */ /* 0x000fec000b800000 */
[----:B------:R-:W0:Y:S01]  /*01e0*/  LDC R12, c[0x0][0x3a0] ;  /* 0x0000e800ff0c7b82 */ /* 0x000e220000000800 */
[----:B------:R-:W1:Y:S01]  /*01f0*/  LDCU UR7, c[0x0][0x398] ;  /* 0x00007300ff0777ac */ /* 0x000e620008000800 */
[----:B------:R-:W-:Y:S02]  /*0200*/  IADD3 R4, PT, PT, R14, 0x10, RZ ;  /* 0x000000100e047810 */ /* 0x000fe40007ffe0ff */
[----:B------:R-:W-:Y:S01]  /*0210*/  MOV R25, RZ ;  /* 0x000000ff00197202 */ /* 0x000fe20000000f00 */
[----:B------:R-:W2:Y:S01]  /*0220*/  LDCU UR6, c[0x0][0x3a0] ;  /* 0x00007400ff0677ac */ /* 0x000ea20008000800 */
[----:B------:R-:W-:Y:S02]  /*0230*/  MOV R18, R14 ;  /* 0x0000000e00127202 */ /* 0x000fe40000000f00 */
[----:B------:R-:W-:Y:S01]  /*0240*/  MOV R17, R13 ;  /* 0x0000000d00117202 */ /* 0x000fe20000000f00 */
[----:B------:R-:W-:Y:S01]  /*0250*/  ULOP3.LUT UR4, UR5, 0xffffffe, URZ, 0xc0, !UPT ;  /* 0x0ffffffe05047892 */ /* 0x000fe2000f8ec0ff */
[----:B------:R-:W-:Y:S01]  /*0260*/  MOV R15, R23 ;  /* 0x00000017000f7202 */ /* 0x000fe20000000f00 */
[----:B------:R-:W3:Y:S02]  /*0270*/  LDCU UR8, c[0x0][0x39c] ;  /* 0x00007380ff0877ac */ /* 0x000ee40008000800 */
[----:B------:R-:W-:Y:S01]  /*0280*/  UIADD3 UR4, UPT, UPT, -UR4, URZ, URZ ;  /* 0x000000ff04047290 */ /* 0x000fe2000fffe1ff */
[----:B-1----:R-:W-:Y:S01]  /*0290*/  ISETP.GE.U32.AND P1, PT, R0, UR7, PT ;  /* 0x0000000700007c0c */ /* 0x002fe2000bf26070 */
[----:B--2---:R-:W-:-:S02]  /*02a0*/  IMAD R21, R4, UR6, R3 ;  /* 0x0000000604157c24 */ /* 0x004fc4000f8e0203 */
[----:B------:R-:W-:-:S10]  /*02b0*/  IMAD R19, R14, UR6, R3 ;  /* 0x000000060e137c24 */ /* 0x000fd4000f8e0203 */
.L_x_2:
[----:B0-----:R-:W-:Y:S01]  /*02c0*/  ISETP.GE.U32.AND P0, PT, R3, R12, PT ;  /* 0x0000000c0300720c */ /* 0x001fe20003f06070 */
[----:B------:R-:W-:Y:S01]  /*02d0*/  HFMA2 R29, -RZ, RZ, 0, 0 ;  /* 0x00000000ff1d7431 */ /* 0x000fe200000001ff */
[----:B---3--:R-:W-:Y:S02]  /*02e0*/  ISETP.GE.U32.OR P2, PT, R17, UR8, P1 ;  /* 0x0000000811007c0c */ /* 0x008fe40008f46470 */
[----:B------:R-:W-:Y:S02]  /*02f0*/  ISETP.GE.U32.OR P3, PT, R18, UR8, P0 ;  /* 0x0000000812007c0c */ /* 0x000fe40008766470 */
[----:B------:R-:W-:-:S09]  /*0300*/  MOV R24, RZ ;  /* 0x000000ff00187202 */ /* 0x000fd20000000f00 */
[----:B------:R-:W0:Y:S08]  /*0310*/  @!P2 LDC.64 R6, c[0x0][0x380] ;  /* 0x0000e000ff06ab82 */ /* 0x000e300000000a00 */
[----:B------:R-:W1:Y:S01]  /*0320*/  @!P3 LDC.64 R4, c[0x0][0x388] ;  /* 0x0000e200ff04bb82 */ /* 0x000e620000000a00 */
[----:B0-----:R-:W-:-:S05]  /*0330*/  @!P2 IMAD.WIDE.U32 R6, R15, 0x4, R6 ;  /* 0x000000040f06a825 */ /* 0x001fca00078e0006 */
[----:B------:R-:W2:Y:S01]  /*0340*/  @!P2 LDG.E R29, desc[UR10][R6.64] ;  /* 0x0000000a061da981 */ /* 0x000ea2000c1e1900 */
[----:B-1----:R-:W-:-:S05]  /*0350*/  @!P3 IMAD.WIDE.U32 R4, R19, 0x4, R4 ;  /* 0x000000041304b825 */ /* 0x002fca00078e0004 */
[----:B------:R-:W3:Y:S04]  /*0360*/  @!P3 LDG.E R24, desc[UR10][R4.64] ;  /* 0x0000000a0418b981 */ /* 0x000ee8000c1e1900 */
[----:B--2---:R-:W-:Y:S04]  /*0370*/  STS [R22], R29 ;  /* 0x0000001d16007388 */ /* 0x004fe80000000800 */
[----:B---3--:R-:W-:Y:S01]  /*0380*/  STS [R20], R24 ;  /* 0x0000001814007388 */ /* 0x008fe20000000800 */
[----:B------:R-:W-:Y:S06]  /*0390*/  BAR.SYNC.DEFER_BLOCKING 0x0 ;  /* 0x0000000000007b1d */ /* 0x000fec0000010000 */
[----:B------:R-:W-:Y:S04]  /*03a0*/  LDS R26, [R16] ;  /* 0x00000000101a7984 */ /* 0x000fe80000000800 */
[----:B------:R-:W0:Y:S04]  /*03b0*/  LDS.128 R8, [R2] ;  /* 0x0000000002087984 */ /* 0x000e280000000c00 */
[----:B------:R-:W1:Y:S04]  /*03c0*/  LDS R28, [R16+0x40] ;  /* 0x00004000101c7984 */ /* 0x000e680000000800 */
[----:B------:R-:W2:Y:S04]  /*03d0*/  LDS R27, [R16+0x80] ;  /* 0x00008000101b7984 */ /* 0x000ea80000000800 */
[----:B------:R-:W-:Y:S04]  /*03e0*/  LDS.128 R4, [R2+0x10] ;  /* 0x0000100002047984 */ /* 0x000fe80000000c00 */
[----:B------:R-:W-:Y:S01]  /*03f0*/  LDS R24, [R16+0x1c0] ;  /* 0x0001c00010187984 */ /* 0x000fe20000000800 */
[----:B0-----:R-:W-:-:S03]  /*0400*/  FFMA R26, R8, R26, R25 ;  /* 0x0000001a081a7223 */ /* 0x001fc60000000019 */
[----:B------:R-:W0:Y:S01]  /*0410*/  LDS R8, [R16+0xc0] ;  /* 0x0000c00010087984 */ /* 0x000e220000000800 */
[----:B-1----:R-:W-:-:S03]  /*0420*/  FFMA R28, R28, R9, R26 ;  /* 0x000000091c1c7223 */ /* 0x002fc6000000001a */
[----:B------:R-:W1:Y:S04]  /*0430*/  LDS R9, [R16+0x100] ;  /* 0x0001000010097984 */ /* 0x000e680000000800 */
[----:B------:R-:W3:Y:S01]  /*0440*/  LDS R26, [R16+0x140] ;  /* 0x00014000101a7984 */ /* 0x000ee20000000800 */
[----:B--2---:R-:W-:-:S03]  /*0450*/  FFMA R27, R27, R10, R28 ;  /* 0x0000000a1b1b7223 */ /* 0x004fc6000000001c */
[----:B------:R-:W2:Y:S01]  /*0460*/  LDS R25, [R16+0x180] ;  /* 0x0001800010197984 */ /* 0x000ea20000000800 */
[----:B0-----:R-:W-:-:S04]  /*0470*/  FFMA R11, R8, R11, R27 ;  /* 0x0000000b080b7223 */ /* 0x001fc8000000001b */
[----:B-1----:R-:W-:Y:S02]  /*0480*/  FFMA R9, R4, R9, R11 ;  /* 0x0000000904097223 */ /* 0x002fe4000000000b */
[----:B------:R-:W-:Y:S02]  /*0490*/  LDS R4, [R16+0x240] ;  /* 0x0002400010047984 */ /* 0x000fe40000000800 */
[----:B---3--:R-:W-:Y:S02]  /*04a0*/  FFMA R26, R26, R5, R9 ;  /* 0x000000051a1a7223 */ /* 0x008fe40000000009 */
[----:B------:R-:W-:Y:S04]  /*04b0*/  LDS R5, [R16+0x200] ;  /* 0x0002000010057984 */ /* 0x000fe80000000800 */
[----:B------:R-:W0:Y:S01]  /*04c0*/  LDS.128 R8, [R2+0x20] ;  /* 0x0000200002087984 */ /* 0x000e220000000c00 */
[----:B--2---:R-:W-:-:S03]  /*04d0*/  FFMA R27, R25, R6, R26 ;  /* 0x00000006191b7223 */ /* 0x004fc6000000001a */
[----:B------:R-:W1:Y:S01]  /*04e0*/  LDS R25, [R16+0x280] ;  /* 0x0002800010197984 */ /* 0x000e620000000800 */
[----:B------:R-:W-:Y:S01]  /*04f0*/  FFMA R7, R24, R7, R27 ;  /* 0x0000000718077223 */ /* 0x000fe2000000001b */
[----:B------:R-:W-:Y:S02]  /*0500*/  IADD3 R6, PT, PT, R17, 0x10, RZ ;  /* 0x0000001011067810 */ /* 0x000fe40007ffe0ff */
[----:B------:R-:W2:Y:S02]  /*0510*/  LDS R24, [R16+0x2c0] ;  /* 0x0002c00010187984 */ /* 0x000ea40000000800 */
[----:B------:R-:W-:Y:S02]  /*0520*/  ISETP.GE.U32.OR P2, PT, R6, UR8, P1 ;  /* 0x0000000806007c0c */ /* 0x000fe40008f46470 */
[----:B------:R-:W-:Y:S11]  /*0530*/  LDS R27, [R16+0x380] ;  /* 0x00038000101b7984 */ /* 0x000ff60000000800 */
[----:B------:R-:W3:Y:S01]  /*0540*/  @!P2 LDC.64 R28, c[0x0][0x380] ;  /* 0x0000e000ff1cab82 */ /* 0x000ee20000000a00 */
[----:B0-----:R-:W-:-:S04]  /*0550*/  FFMA R5, R8, R5, R7 ;  /* 0x0000000508057223 */ /* 0x001fc80000000007 */
[----:B------:R-:W-:Y:S02]  /*0560*/  FFMA R8, R4, R9, R5 ;  /* 0x0000000904087223 */ /* 0x000fe40000000005 */
[----:B------:R-:W-:Y:S04]  /*0570*/  LDS R9, [R16+0x300] ;  /* 0x0003000010097984 */ /* 0x000fe80000000800 */
[----:B------:R-:W0:Y:S01]  /*0580*/  LDS.128 R4, [R2+0x30] ;  /* 0x0000300002047984 */ /* 0x000e220000000c00 */
[----:B-1----:R-:W-:Y:S01]  /*0590*/  FFMA R25, R25, R10, R8 ;  /* 0x0000000a19197223 */ /* 0x002fe20000000008 */
[----:B------:R-:W-:-:S04]  /*05a0*/  IADD3 R8, PT, PT, R18, 0x10, RZ ;  /* 0x0000001012087810 */ /* 0x000fc80007ffe0ff */
[----:B------:R-:W-:Y:S01]  /*05b0*/  ISETP.GE.U32.OR P0, PT, R8, UR8, P0 ;  /* 0x0000000808007c0c */ /* 0x000fe20008706470 */
[----:B--2---:R-:W-:Y:S01]  /*05c0*/  FFMA R11, R24, R11, R25 ;  /* 0x0000000b180b7223 */ /* 0x004fe20000000019 */
[----:B------:R-:W-:Y:S01]  /*05d0*/  @!P2 IADD3 R25, PT, PT, R15, 0x10, RZ ;  /* 0x000000100f19a810 */ /* 0x000fe20007ffe0ff */
[----:B------:R-:W-:-:S04]  /*05e0*/  HFMA2 R26, -RZ, RZ, 0, 0 ;  /* 0x00000000ff1a7431 */ /* 0x000fc800000001ff */
[----:B---3--:R-:W-:-:S04]  /*05f0*/  @!P2 IMAD.WIDE.U32 R28, R25, 0x4, R28 ;  /* 0x00000004191ca825 */ /* 0x008fc800078e001c */
[----:B0-----:R-:W-:Y:S02]  /*0600*/  FFMA R10, R4, R9, R11 ;  /* 0x00000009040a7223 */ /* 0x001fe4000000000b */
[----:B------:R-:W0:Y:S01]  /*0610*/  @!P0 LDC.64 R8, c[0x0][0x388] ;  /* 0x0000e200ff088b82 */ /* 0x000e220000000a00 */
[----:B------:R-:W1:Y:S04]  /*0620*/  LDS R11, [R16+0x340] ;  /* 0x00034000100b7984 */ /* 0x000e680000000800 */
[----:B------:R-:W2:Y:S03]  /*0630*/  LDS R4, [R16+0x3c0] ;  /* 0x0003c00010047984 */ /* 0x000ea60000000800 */
[----:B------:R-:W-:Y:S01]  /*0640*/  BAR.SYNC.DEFER_BLOCKING 0x0 ;  /* 0x0000000000007b1d */ /* 0x000fe20000010000 */
[----:B0-----:R-:W-:Y:S01]  /*0650*/  @!P0 IMAD.WIDE.U32 R24, R21, 0x4, R8 ;  /* 0x0000000415188825 */ /* 0x001fe200078e0008 */
[----:B------:R-:W-:-:S04]  /*0660*/  MOV R9, RZ ;  /* 0x000000ff00097202 */ /* 0x000fc80000000f00 */
[----:B------:R-:W3:Y:S04]  /*0670*/  @!P2 LDG.E R26, desc[UR10][R28.64] ;  /* 0x0000000a1c1aa981 */ /* 0x000ee8000c1e1900 */
[----:B------:R-:W4:Y:S01]  /*0680*/  @!P0 LDG.E R9, desc[UR10][R24.64] ;  /* 0x0000000a18098981 */ /* 0x000f22000c1e1900 */
[----:B-1----:R-:W-:-:S04]  /*0690*/  FFMA R5, R11, R5, R10 ;  /* 0x000000050b057223 */ /* 0x002fc8000000000a */
[----:B------:R-:W-:-:S04]  /*06a0*/  FFMA R5, R27, R6, R5 ;  /* 0x000000061b057223 */ /* 0x000fc80000000005 */
[----:B--2---:R-:W-:Y:S01]  /*06b0*/  FFMA R5, R4, R7, R5 ;  /* 0x0000000704057223 */ /* 0x004fe20000000005 */
[----:B------:R-:W-:-:S04]  /*06c0*/  UIADD3 UR4, UPT, UPT, UR4, 0x2, URZ ;  /* 0x0000000204047890 */ /* 0x000fc8000fffe0ff */
[----:B------:R-:W-:Y:S01]  /*06d0*/  UISETP.NE.AND UP0, UPT, UR4, URZ, UPT ;  /* 0x000000ff0400728c */ /* 0x000fe2000bf05270 */
[----:B------:R-:W-:Y:S02]  /*06e0*/  IADD3 R17, PT, PT, R17, 0x20, RZ ;  /* 0x0000002011117810 */ /* 0x000fe40007ffe0ff */
[----:B------:R-:W-:Y:S02]  /*06f0*/  IADD3 R18, PT, PT, R18, 0x20, RZ ;  /* 0x0000002012127810 */ /* 0x000fe40007ffe0ff */
[----:B------:R-:W-:Y:S02]  /*0700*/  IADD3 R15, PT, PT, R15, 0x20, RZ ;  /* 0x000000200f0f7810 */ /* 0x000fe40007ffe0ff */
[C---:B------:R-:W-:Y:S02]  /*0710*/  LEA R19, R12.reuse, R19, 0x5 ;  /* 0x000000130c137211 */ /* 0x040fe400078e28ff */
[----:B------:R-:W-:Y:S01]  /*0720*/  LEA R21, R12, R21, 0x5 ;  /* 0x000000150c157211 */ /* 0x000fe200078e28ff */
[----:B---3--:R-:W-:Y:S04]  /*0730*/  STS [R22], R26 ;  /* 0x0000001a16007388 */ /* 0x008fe80000000800 */
[----:B----4-:R-:W-:Y:S01]  /*0740*/  STS [R20], R9 ;  /* 0x0000000914007388 */ /* 0x010fe20000000800 */
[----:B------:R-:W-:Y:S06]  /*0750*/  BAR.SYNC.DEFER_BLOCKING 0x0 ;  /* 0x0000000000007b1d */ /* 0x000fec0000010000 */
[----:B------:R-:W-:Y:S04]  /*0760*/  LDS R26, [R16] ;  /* 0x00000000101a7984 */ /* 0x000fe80000000800 */
[----:B------:R-:W0:Y:S04]  /*0770*/  LDS.128 R8, [R2] ;  /* 0x0000000002087984 */ /* 0x000e280000000c00 */
[----:B------:R-:W1:Y:S04]  /*0780*/  LDS R28, [R16+0x40] ;  /* 0x00004000101c7984 */ /* 0x000e680000000800 */
[----:B------:R-:W2:Y:S04]  /*0790*/  LDS R27, [R16+0x80] ;  /* 0x00008000101b7984 */ /* 0x000ea80000000800 */
[----:B------:R-:W-:Y:S04]  /*07a0*/  LDS R24, [R16+0x140] ;  /* 0x0001400010187984 */ /* 0x000fe80000000800 */
[----:B------:R-:W-:Y:S01]  /*07b0*/  LDS R25, [R16+0x180] ;  /* 0x0001800010197984 */ /* 0x000fe20000000800 */
[----:B0-----:R-:W-:-:S03]  /*07c0*/  FFMA R5, R8, R26, R5 ;  /* 0x0000001a08057223 */ /* 0x001fc60000000005 */
[----:B------:R-:W0:Y:S01]  /*07d0*/  LDS R8, [R16+0xc0] ;  /* 0x0000c00010087984 */ /* 0x000e220000000800 */
[----:B-1----:R-:W-:-:S03]  /*07e0*/  FFMA R28, R28, R9, R5 ;  /* 0x000000091c1c7223 */ /* 0x002fc60000000005 */
[----:B------:R-:W-:Y:S04]  /*07f0*/  LDS R9, [R16+0x100] ;  /* 0x0001000010097984 */ /* 0x000fe80000000800 */
[----:B------:R-:W1:Y:S01]  /*0800*/  LDS.128 R4, [R2+0x10] ;  /* 0x0000100002047984 */ /* 0x000e620000000c00 */
[----:B--2---:R-:W-:-:S04]  /*0810*/  FFMA R27, R27, R10, R28 ;  /* 0x0000000a1b1b7223 */ /* 0x004fc8000000001c */
[----:B0-----:R-:W-:Y:S02]  /*0820*/  FFMA R11, R8, R11, R27 ;  /* 0x0000000b080b7223 */ /* 0x001fe4000000001b */
[----:B------:R-:W-:Y:S02]  /*0830*/  LDS R27, [R16+0x200] ;  /* 0x00020000101b7984 */ /* 0x000fe40000000800 */
[----:B-1----:R-:W-:Y:S02]  /*0840*/  FFMA R9, R4, R9, R11 ;  /* 0x0000000904097223 */ /* 0x002fe4000000000b */
[----:B------:R-:W0:Y:S02]  /*0850*/  LDS R4, [R16+0x1c0] ;  /* 0x0001c00010047984 */ /* 0x000e240000000800 */
[----:B------:R-:W-:Y:S02]  /*0860*/  FFMA R26, R24, R5, R9 ;  /* 0x00000005181a7223 */ /* 0x000fe40000000009 */
[----:B------:R-:W1:Y:S04]  /*0870*/  LDS.128 R8, [R2+0x20] ;  /* 0x0000200002087984 */ /* 0x000e680000000c00 */
[----:B------:R-:W2:Y:S01]  /*0880*/  LDS R24, [R16+0x240] ;  /* 0x0002400010187984 */ /* 0x000ea20000000800 */
[----:B------:R-:W-:-:S03]  /*0890*/  FFMA R5, R25, R6, R26 ;  /* 0x0000000619057223 */ /* 0x000fc6000000001a */
[----:B------:R-:W3:Y:S01]  /*08a0*/  LDS R25, [R16+0x280] ;  /* 0x0002800010197984 */ /* 0x000ee20000000800 */
[----:B0-----:R-:W-:-:S04]  /*08b0*/  FFMA R5, R4, R7, R5 ;  /* 0x0000000704057223 */ /* 0x001fc80000000005 */
[----:B-1----:R-:W-:Y:S02]  /*08c0*/  FFMA R5, R8, R27, R5 ;  /* 0x0000001b08057223 */ /* 0x002fe40000000005 */
[----:B------:R-:W0:Y:S02]  /*08d0*/  LDS R8, [R16+0x2c0] ;  /* 0x0002c00010087984 */ /* 0x000e240000000800 */
[----:B--2---:R-:W-:Y:S02]  /*08e0*/  FFMA R24, R24, R9, R5 ;  /* 0x0000000918187223 */ /* 0x004fe40000000005 */
[----:B------:R-:W-:Y:S04]  /*08f0*/  LDS R9, [R16+0x300] ;  /* 0x0003000010097984 */ /* 0x000fe80000000800 */
[----:B------:R-:W1:Y:S01]  /*0900*/  LDS.128 R4, [R2+0x30] ;  /* 0x0000300002047984 */ /* 0x000e620000000c00 */
[----:B---3--:R-:W-:-:S03]  /*0910*/  FFMA R25, R25, R10, R24 ;  /* 0x0000000a19197223 */ /* 0x008fc60000000018 */
[----:B------:R-:W2:Y:S04]  /*0920*/  LDS R27, [R16+0x340] ;  /* 0x00034000101b7984 */ /* 0x000ea80000000800 */
[----:B------:R-:W3:Y:S04]  /*0930*/  LDS R24, [R16+0x380] ;  /* 0x0003800010187984 */ /* 0x000ee80000000800 */
[----:B------:R-:W4:Y:S01]  /*0940*/  LDS R10, [R16+0x3c0] ;  /* 0x0003c000100a7984 */ /* 0x000f220000000800 */
[----:B0-----:R-:W-:-:S04]  /*0950*/  FFMA R11, R8, R11, R25 ;  /* 0x0000000b080b7223 */ /* 0x001fc80000000019 */
[----:B-1----:R-:W-:-:S04]  /*0960*/  FFMA R4, R4, R9, R11 ;  /* 0x0000000904047223 */ /* 0x002fc8000000000b */
[----:B--2---:R-:W-:-:S04]  /*0970*/  FFMA R5, R27, R5, R4 ;  /* 0x000000051b057223 */ /* 0x004fc80000000004 */
[----:B---3--:R-:W-:-:S04]  /*0980*/  FFMA R5, R24, R6, R5 ;  /* 0x0000000618057223 */ /* 0x008fc80000000005 */
[----:B----4-:R-:W-:Y:S01]  /*0990*/  FFMA R25, R10, R7, R5 ;  /* 0x000000070a197223 */ /* 0x010fe20000000005 */
[----:B------:R-:W-:Y:S06]  /*09a0*/  BAR.SYNC.DEFER_BLOCKING 0x0 ;  /* 0x0000000000007b1d */ /* 0x000fec0000010000 */
[----:B------:R-:W-:Y:S05]  /*09b0*/  BRA.U UP0, `(.L_x_2) ;  /* 0xfffffff900407547 */ /* 0x000fea000b83ffff */
[----:B------:R-:W-:-:S04]  /*09c0*/  USHF.L.U32 UR4, UR5, 0x4, URZ ;  /* 0x0000000405047899 */ /* 0x000fc800080006ff */
[----:B------:R-:W-:-:S12]  /*09d0*/  ULOP3.LUT UR4, UR4, 0xffffffe0, URZ, 0xc0, !UPT ;  /* 0xffffffe004047892 */ /* 0x000fd8000f8ec0ff */
.L_x_1:
[----:B------:R-:W-:-:S09]  /*09e0*/  ULOP3.LUT UP0, URZ, UR9, 0x10, URZ, 0xc0, !UPT ;  /* 0x0000001009ff7892 */ /* 0x000fd2000f80c0ff */
[----:B------:R-:W-:Y:S05]  /*09f0*/  BRA.U !UP0, `(.L_x_0) ;  /* 0x0000000108e87547 */ /* 0x000fea000b800000 */
[----:B------:R-:W0:Y:S01]  /*0a00*/  LDCU UR5, c[0x0][0x398] ;  /* 0x00007300ff0577ac */ /* 0x000e220008000800 */
[----:B------:R-:W-:Y:S01]  /*0a10*/  IADD3 R13, PT, PT, R13, UR4, RZ ;  /* 0x000000040d0d7c10 */ /* 0x000fe2000fffe0ff */
[----:B------:R-:W-:Y:S01]  /*0a20*/  HFMA2 R15, -RZ, RZ, 0, 0 ;  /* 0x00000000ff0f7431 */ /* 0x000fe200000001ff */
[----:B------:R-:W-:Y:S01]  /*0a30*/  IADD3 R14, PT, PT, R14, UR4, RZ ;  /* 0x000000040e0e7c10 */ /* 0x000fe2000fffe0ff */
[----:B------:R-:W1:Y:S01]  /*0a40*/  LDCU UR6, c[0x0][0x3a0] ;  /* 0x00007400ff0677ac */ /* 0x000e620008000800 */
[----:B------:R-:W-:Y:S02]  /*0a50*/  ISETP.GE.U32.AND P0, PT, R13, UR8, PT ;  /* 0x000000080d007c0c */ /* 0x000fe4000bf06070 */
[----:B------:R-:W-:Y:S02]  /*0a60*/  ISETP.GE.U32.AND P1, PT, R14, UR8, PT ;  /* 0x000000080e007c0c */ /* 0x000fe4000bf26070 */
[----:B------:R-:W-:Y:S02]  /*0a70*/  IADD3 R23, PT, PT, R23, UR4, RZ ;  /* 0x0000000417177c10 */ /* 0x000fe4000fffe0ff */
[----:B------:R-:W-:-:S02]  /*0a80*/  MOV R21, RZ ;  /* 0x000000ff00157202 */ /* 0x000fc40000000f00 */
[----:B0-----:R-:W-:Y:S02]  /*0a90*/  ISETP.GE.U32.OR P0, PT, R0, UR5, P0 ;  /* 0x0000000500007c0c */ /* 0x001fe40008706470 */
[----:B-1----:R-:W-:-:S11]  /*0aa0*/  ISETP.GE.U32.OR P1, PT, R3, UR6, P1 ;  /* 0x0000000603007c0c */ /* 0x002fd60008f26470 */
[----:B------:R-:W0:Y:S02]  /*0ab0*/  @!P0 LDC.64 R8, c[0x0][0x380] ;  /* 0x0000e000ff088b82 */ /* 0x000e240000000a00 */
[----:B------:R-:W-:-:S06]  /*0ac0*/  @!P1 IMAD R13, R14, UR6, R3 ;  /* 0x000000060e0d9c24 */ /* 0x000fcc000f8e0203 */
        /* <DEDUP_REMOVED lines=12> */
[----:B------:R-:W3:Y:S04]  /*0b90*/  LDS R26, [R16+0xc0] ;  /* 0x0000c000101a7984 */ /* 0x000ee80000000800 */
[----:B------:R-:W-:Y:S04]  /*0ba0*/  LDS R17, [R16+0x100] ;  /* 0x0001000010117984 */ /* 0x000fe80000000800 */
[----:B------:R-:W4:Y:S04]  /*0bb0*/  LDS.128 R8, [R2+0x10] ;  /* 0x0000100002087984 */ /* 0x000f280000000c00 */
[----:B------:R-:W5:Y:S04]  /*0bc0*/  LDS R18, [R16+0x140] ;  /* 0x0001400010127984 */ /* 0x000f680000000800 */
[----:B------:R-:W5:Y:S04]  /*0bd0*/  LDS R19, [R16+0x180] ;  /* 0x0001800010137984 */ /* 0x000f680000000800 */
[----:B------:R-:W5:Y:S04]  /*0be0*/  LDS R20, [R16+0x1c0] ;  /* 0x0001c00010147984 */ /* 0x000f680000000800 */
[----:B------:R-:W-:Y:S01]  /*0bf0*/  LDS R21, [R16+0x200] ;  /* 0x0002000010157984 */ /* 0x000fe20000000800 */
[----:B0-----:R-:W-:-:S03]  /*0c00*/  FFMA R4, R4, R14, R25 ;  /* 0x0000000e04047223 */ /* 0x001fc60000000019 */
[----:B------:R-:W-:Y:S04]  /*0c10*/  LDS R22, [R16+0x240] ;  /* 0x0002400010167984 */ /* 0x000fe80000000800 */
[----:B------:R-:W0:Y:S01]  /*0c20*/  LDS.128 R12, [R2+0x20] ;  /* 0x00002000020c7984 */ /* 0x000e220000000c00 */
[----:B-1----:R-:W-:-:S03]  /*0c30*/  FFMA R4, R23, R5, R4 ;  /* 0x0000000517047223 */ /* 0x002fc60000000004 */
[----:B------:R-:W1:Y:S01]  /*0c40*/  LDS R23, [R16+0x280] ;  /* 0x0002800010177984 */ /* 0x000e620000000800 */
[----:B--2---:R-:W-:-:S03]  /*0c50*/  FFMA R27, R27, R6, R4 ;  /* 0x000000061b1b7223 */ /* 0x004fc60000000004 */
[----:B------:R-:W2:Y:S01]  /*0c60*/  LDS R24, [R16+0x2c0] ;  /* 0x0002c00010187984 */ /* 0x000ea20000000800 */
[----:B---3--:R-:W-:-:S03]  /*0c70*/  FFMA R27, R26, R7, R27 ;  /* 0x000000071a1b7223 */ /* 0x008fc6000000001b */
[----:B------:R-:W-:Y:S04]  /*0c80*/  LDS R25, [R16+0x300] ;  /* 0x0003000010197984 */ /* 0x000fe80000000800 */
[----:B------:R-:W3:Y:S01]  /*0c90*/  LDS.128 R4, [R2+0x30] ;  /* 0x0000300002047984 */ /* 0x000ee20000000c00 */
[----:B----4-:R-:W-:-:S03]  /*0ca0*/  FFMA R27, R8, R17, R27 ;  /* 0x00000011081b7223 */ /* 0x010fc6000000001b */
[----:B------:R-:W4:Y:S04]  /*0cb0*/  LDS R26, [R16+0x340] ;  /* 0x00034000101a7984 */ /* 0x000f280000000800 */
[----:B------:R-:W4:Y:S01]  /*0cc0*/  LDS R17, [R16+0x380] ;  /* 0x0003800010117984 */ /* 0x000f220000000800 */
[----:B-----5:R-:W-:-:S03]  /*0cd0*/  FFMA R18, R18, R9, R27 ;  /* 0x0000000912127223 */ /* 0x020fc6000000001b */
[----:B------:R-:W5:Y:S01]  /*0ce0*/  LDS R8, [R16+0x3c0] ;  /* 0x0003c00010087984 */ /* 0x000f620000000800 */
[----:B------:R-:W-:-:S04]  /*0cf0*/  FFMA R19, R19, R10, R18 ;  /* 0x0000000a13137223 */ /* 0x000fc80000000012 */
[----:B------:R-:W-:-:S04]  /*0d00*/  FFMA R11, R20, R11, R19 ;  /* 0x0000000b140b7223 */ /* 0x000fc80000000013 */
[----:B0-----:R-:W-:-:S04]  /*0d10*/  FFMA R11, R12, R21, R11 ;  /* 0x000000150c0b7223 */ /* 0x001fc8000000000b */
[----:B------:R-:W-:-:S04]  /*0d20*/  FFMA R22, R22, R13, R11 ;  /* 0x0000000d16167223 */ /* 0x000fc8000000000b */
[----:B-1----:R-:W-:-:S04]  /*0d30*/  FFMA R23, R23, R14, R22 ;  /* 0x0000000e17177223 */ /* 0x002fc80000000016 */
[----:B--2---:R-:W-:-:S04]  /*0d40*/  FFMA R15, R24, R15, R23 ;  /* 0x0000000f180f7223 */ /* 0x004fc80000000017 */
[----:B---3--:R-:W-:-:S04]  /*0d50*/  FFMA R15, R4, R25, R15 ;  /* 0x00000019040f7223 */ /* 0x008fc8000000000f */
[----:B----4-:R-:W-:-:S04]  /*0d60*/  FFMA R26, R26, R5, R15 ;  /* 0x000000051a1a7223 */ /* 0x010fc8000000000f */
[----:B------:R-:W-:-:S04]  /*0d70*/  FFMA R17, R17, R6, R26 ;  /* 0x0000000611117223 */ /* 0x000fc8000000001a */
[----:B-----5:R-:W-:Y:S01]  /*0d80*/  FFMA R25, R8, R7, R17 ;  /* 0x0000000708197223 */ /* 0x020fe20000000011 */
[----:B------:R-:W-:Y:S06]  /*0d90*/  BAR.SYNC.DEFER_BLOCKING 0x0 ;  /* 0x0000000000007b1d */ /* 0x000fec0000010000 */
.L_x_0:
[----:B------:R-:W0:Y:S01]  /*0da0*/  LDCU UR4, c[0x0][0x3a0] ;  /* 0x00007400ff0477ac */ /* 0x000e220008000800 */
[----:B------:R-:W1:Y:S01]  /*0db0*/  LDCU UR5, c[0x0][0x398] ;  /* 0x00007300ff0577ac */ /* 0x000e620008000800 */
[----:B0-----:R-:W-:-:S04]  /*0dc0*/  ISETP.GE.U32.AND P0, PT, R3, UR4, PT ;  /* 0x0000000403007c0c */ /* 0x001fc8000bf06070 */
[----:B-1----:R-:W-:-:S13]  /*0dd0*/  ISETP.GE.U32.OR P0, PT, R0, UR5, P0 ;  /* 0x0000000500007c0c */ /* 0x002fda0008706470 */
[----:B------:R-:W-:Y:S05]  /*0de0*/  @P0 EXIT ;  /* 0x000000000000094d */ /* 0x000fea0003800000 */
[----:B------:R-:W0:Y:S01]  /*0df0*/  LDC.64 R4, c[0x0][0x390] ;  /* 0x0000e400ff047b82 */ /* 0x000e220000000a00 */
[----:B------:R-:W-:-:S04]  /*0e00*/  IMAD R3, R0, UR4, R3 ;  /* 0x0000000400037c24 */ /* 0x000fc8000f8e0203 */
[----:B0-----:R-:W-:-:S05]  /*0e10*/  IMAD.WIDE.U32 R2, R3, 0x4, R4 ;  /* 0x0000000403027825 */ /* 0x001fca00078e0004 */
[----:B------:R-:W-:Y:S01]  /*0e20*/  STG.E desc[UR10][R2.64], R25 ;  /* 0x0000001902007986 */ /* 0x000fe2000c10190a */
[----:B------:R-:W-:Y:S05]  /*0e30*/  EXIT ;  /* 0x000000000000794d */ /* 0x000fea0003800000 */
.L_x_3:
[----:B------:R-:W-:-:S00]  /*0e40*/  BRA `(.L_x_3) ;  /* 0xfffffffc00fc7947 */ /* 0x000fc0000383ffff */
[----:B------:R-:W-:-:S00]  /*0e50*/  NOP ;  /* 0x0000000000007918 */ /* 0x000fc00000000000 */
        /* <DEDUP_REMOVED lines=10> */
.L_x_4:


//--------------------- .nv.shared._Z17TiledMatmulKernelPfS_S_jjj --------------------------
	.section	.nv.shared._Z17TiledMatmulKernelPfS_S_jjj,"aw",@nobits
	.sectionflags	@""
	.align	4
.nv.shared._Z17TiledMatmulKernelPfS_S_jjj:
	.zero		3072


//--------------------- .nv.shared.reserved.0     --------------------------
	.section	.nv.shared.reserved.0,"aw",@nobits
	.weak		__nv_reservedSMEM_offset_0_alias
	.size		__nv_reservedSMEM_offset_0_alias, 0, 64
	.other		__nv_reservedSMEM_offset_0_alias,@"STO_CUDA_RESERVED_SHARED STV_DEFAULT"
__nv_reservedSMEM_offset_0_alias:
	.zero		0
	.zero		64


//--------------------- .nv.constant0._Z17TiledMatmulKernelPfS_S_jjj --------------------------
	.section	.nv.constant0._Z17TiledMatmulKernelPfS_S_jjj,"a",@progbits
	.sectionflags	@""
	.align	4
.nv.constant0._Z17TiledMatmulKernelPfS_S_jjj:
	.zero		932


//--------------------- SYMBOLS --------------------------

	.type		.nv.reservedSmem.offset0,@object
	.size		.nv.reservedSmem.offset0,0x4
	.type		.nv.reservedSmem.cap,@object
	.size		.nv.reservedSmem.cap,0x4
